//
// Generated by NVIDIA NVVM Compiler
//
// Compiler Build ID: CL-36424714
// Cuda compilation tools, release 13.0, V13.0.88
// Based on NVVM 20.0.0
//

.version 9.0
.target sm_100
.address_size 64

	// .globl	_Z14vectorAddScalePKfS0_Pfffm

.visible .entry _Z14vectorAddScalePKfS0_Pfffm(
	.param .u64 .ptr .align 1 _Z14vectorAddScalePKfS0_Pfffm_param_0,
	.param .u64 .ptr .align 1 _Z14vectorAddScalePKfS0_Pfffm_param_1,
	.param .u64 .ptr .align 1 _Z14vectorAddScalePKfS0_Pfffm_param_2,
	.param .f32 _Z14vectorAddScalePKfS0_Pfffm_param_3,
	.param .f32 _Z14vectorAddScalePKfS0_Pfffm_param_4,
	.param .u64 _Z14vectorAddScalePKfS0_Pfffm_param_5
)
{
	.reg .pred 	%p<2>;
	.reg .b32 	%r<5>;
	.reg .b32 	%f<7>;
	.reg .b64 	%rd<13>;

	ld.param.u64 	%rd2, [_Z14vectorAddScalePKfS0_Pfffm_param_0];
	ld.param.u64 	%rd3, [_Z14vectorAddScalePKfS0_Pfffm_param_1];
	ld.param.u64 	%rd4, [_Z14vectorAddScalePKfS0_Pfffm_param_2];
	ld.param.f32 	%f1, [_Z14vectorAddScalePKfS0_Pfffm_param_3];
	ld.param.f32 	%f2, [_Z14vectorAddScalePKfS0_Pfffm_param_4];
	ld.param.u64 	%rd5, [_Z14vectorAddScalePKfS0_Pfffm_param_5];
	mov.u32 	%r1, %ctaid.x;
	mov.u32 	%r2, %ntid.x;
	mov.u32 	%r3, %tid.x;
	mad.lo.s32 	%r4, %r1, %r2, %r3;
	cvt.u64.u32 	%rd1, %r4;
	setp.le.u64 	%p1, %rd5, %rd1;
	@%p1 bra 	$L__BB0_2;
	cvta.to.global.u64 	%rd6, %rd2;
	cvta.to.global.u64 	%rd7, %rd3;
	cvta.to.global.u64 	%rd8, %rd4;
	shl.b64 	%rd9, %rd1, 2;
	add.s64 	%rd10, %rd6, %rd9;
	ld.global.f32 	%f3, [%rd10];
	add.s64 	%rd11, %rd7, %rd9;
	ld.global.f32 	%f4, [%rd11];
	mul.f32 	%f5, %f2, %f4;
	fma.rn.f32 	%f6, %f1, %f3, %f5;
	add.s64 	%rd12, %rd8, %rd9;
	st.global.f32 	[%rd12], %f6;
$L__BB0_2:
	ret;

}


// ===== COMPILED SASS (sm_100) =====

	.target	sm_100

	.elftype	@"ET_EXEC"


//--------------------- .note.nv.tkinfo           --------------------------
	.section	.note.nv.tkinfo,"",@"SHT_NOTE"
	.sectionflags	@"SHF_NOTE_NV_TKINFO"
	.tkinfo
        /*0018*/ 	.word	0x00000002
        /*0030*/ 	.string	""
        /*0030*/ 	.string	"ptxas"
        /*0030*/ 	.string	"Cuda compilation tools, release 13.0, V13.0.88"
        /*0030*/ 	.string	"Build cuda_13.0.r13.0/compiler.36424714_0"
        /*0030*/ 	.string	"-arch sm_100 -m 64 "



//--------------------- .note.nv.cuinfo           --------------------------
	.section	.note.nv.cuinfo,"",@"SHT_NOTE"
	.sectionflags	@"SHF_NOTE_NV_CUINFO"
        /*0018*/ 	.short	0x0002
        /*001a*/ 	.short	0x0064
        /*001c*/ 	.short	0x0082
	.zero		2


//--------------------- .nv.info                  --------------------------
	.section	.nv.info,"",@"SHT_CUDA_INFO"
	.align	4


	//----- nvinfo : EIATTR_REGCOUNT
	.align		4
        /*0000*/ 	.byte	0x04, 0x2f
        /*0002*/ 	.short	(.L_1 - .L_0)
	.align		4
.L_0:
        /*0004*/ 	.word	index@(_Z14vectorAddScalePKfS0_Pfffm)
        /*0008*/ 	.word	0x0000000c


	//----- nvinfo : EIATTR_FRAME_SIZE
	.align		4
.L_1:
        /*000c*/ 	.byte	0x04, 0x11
        /*000e*/ 	.short	(.L_3 - .L_2)
	.align		4
.L_2:
        /*0010*/ 	.word	index@(_Z14vectorAddScalePKfS0_Pfffm)
        /*0014*/ 	.word	0x00000000


	//----- nvinfo : EIATTR_MIN_STACK_SIZE
	.align		4
.L_3:
        /*0018*/ 	.byte	0x04, 0x12
        /*001a*/ 	.short	(.L_5 - .L_4)
	.align		4
.L_4:
        /*001c*/ 	.word	index@(_Z14vectorAddScalePKfS0_Pfffm)
        /*0020*/ 	.word	0x00000000
.L_5:


//--------------------- .nv.compat                --------------------------
	.section	.nv.compat,"",@"SHT_CUDA_COMPAT_INFO"
	.align	4
        /*0000*/ 	.byte	0x02, 0x09, 0x00, 0x00, 0x02, 0x02, 0x01, 0x00, 0x02, 0x05, 0x05, 0x00, 0x03, 0x07, 0x01, 0x01
        /*0010*/ 	.byte	0x02, 0x03, 0x00, 0x00, 0x02, 0x06, 0x01, 0x00, 0x04, 0x0b, 0x08, 0x00, 0x09, 0x00, 0x00, 0x00
        /*0020*/ 	.byte	0x00, 0x00, 0x00, 0x00


//--------------------- .nv.info._Z14vectorAddScalePKfS0_Pfffm --------------------------
	.section	.nv.info._Z14vectorAddScalePKfS0_Pfffm,"",@"SHT_CUDA_INFO"
	.sectionflags	@""
	.align	4


	//----- nvinfo : EIATTR_CUDA_API_VERSION
	.align		4
        /*0000*/ 	.byte	0x04, 0x37
        /*0002*/ 	.short	(.L_7 - .L_6)
.L_6:
        /*0004*/ 	.word	0x00000082


	//----- nvinfo : EIATTR_KPARAM_INFO
	.align		4
.L_7:
        /*0008*/ 	.byte	0x04, 0x17
        /*000a*/ 	.short	(.L_9 - .L_8)
.L_8:
        /*000c*/ 	.word	0x00000000
        /*0010*/ 	.short	0x0005
        /*0012*/ 	.short	0x0020
        /*0014*/ 	.byte	0x00, 0xf0, 0x21, 0x00


	//----- nvinfo : EIATTR_KPARAM_INFO
	.align		4
.L_9:
        /*0018*/ 	.byte	0x04, 0x17
        /*001a*/ 	.short	(.L_11 - .L_10)
.L_10:
        /*001c*/ 	.word	0x00000000
        /*0020*/ 	.short	0x0004
        /*0022*/ 	.short	0x001c
        /*0024*/ 	.byte	0x00, 0xf0, 0x11, 0x00


	//----- nvinfo : EIATTR_KPARAM_INFO
	.align		4
.L_11:
        /*0028*/ 	.byte	0x04, 0x17
        /*002a*/ 	.short	(.L_13 - .L_12)
.L_12:
        /*002c*/ 	.word	0x00000000
        /*0030*/ 	.short	0x0003
        /*0032*/ 	.short	0x0018
        /*0034*/ 	.byte	0x00, 0xf0, 0x11, 0x00


	//----- nvinfo : EIATTR_KPARAM_INFO
	.align		4
.L_13:
        /*0038*/ 	.byte	0x04, 0x17
        /*003a*/ 	.short	(.L_15 - .L_14)
.L_14:
        /*003c*/ 	.word	0x00000000
        /*0040*/ 	.short	0x0002
        /*0042*/ 	.short	0x0010
        /*0044*/ 	.byte	0x00, 0xf5, 0x21, 0x00


	//----- nvinfo : EIATTR_KPARAM_INFO
	.align		4
.L_15:
        /*0048*/ 	.byte	0x04, 0x17
        /*004a*/ 	.short	(.L_17 - .L_16)
.L_16:
        /*004c*/ 	.word	0x00000000
        /*0050*/ 	.short	0x0001
        /*0052*/ 	.short	0x0008
        /*0054*/ 	.byte	0x00, 0xf5, 0x21, 0x00


	//----- nvinfo : EIATTR_KPARAM_INFO
	.align		4
.L_17:
        /*0058*/ 	.byte	0x04, 0x17
        /*005a*/ 	.short	(.L_19 - .L_18)
.L_18:
        /*005c*/ 	.word	0x00000000
        /*0060*/ 	.short	0x0000
        /*0062*/ 	.short	0x0000
        /*0064*/ 	.byte	0x00, 0xf5, 0x21, 0x00


	//----- nvinfo : EIATTR_SPARSE_MMA_MASK
	.align		4
.L_19:
        /*0068*/ 	.byte	0x03, 0x50
        /*006a*/ 	.short	0x0000


	//----- nvinfo : EIATTR_MAXREG_COUNT
	.align		4
        /*006c*/ 	.byte	0x03, 0x1b
        /*006e*/ 	.short	0x00ff


	//----- nvinfo : EIATTR_MERCURY_ISA_VERSION
	.align		4
        /*0070*/ 	.byte	0x03, 0x5f
        /*0072*/ 	.short	0x0101


	//----- nvinfo : EIATTR_VRC_CTA_INIT_COUNT
	.align		4
        /*0074*/ 	.byte	0x02, 0x4a
	.zero		1
	.zero		1


	//----- nvinfo : EIATTR_EXIT_INSTR_OFFSETS
	.align		4
        /*0078*/ 	.byte	0x04, 0x1c
        /*007a*/ 	.short	(.L_21 - .L_20)


	//   ....[0]....
.L_20:
        /*007c*/ 	.word	0x00000080


	//   ....[1]....
        /*0080*/ 	.word	0x00000190


	//----- nvinfo : EIATTR_CBANK_PARAM_SIZE
	.align		4
.L_21:
        /*0084*/ 	.byte	0x03, 0x19
        /*0086*/ 	.short	0x0028


	//----- nvinfo : EIATTR_PARAM_CBANK
	.align		4
        /*0088*/ 	.byte	0x04, 0x0a
        /*008a*/ 	.short	(.L_23 - .L_22)
	.align		4
.L_22:
        /*008c*/ 	.word	index@(.nv.constant0._Z14vectorAddScalePKfS0_Pfffm)
        /*0090*/ 	.short	0x0380
        /*0092*/ 	.short	0x0028


	//----- nvinfo : EIATTR_SW_WAR
	.align		4
.L_23:
        /*0094*/ 	.byte	0x04, 0x36
        /*0096*/ 	.short	(.L_25 - .L_24)
.L_24:
        /*0098*/ 	.word	0x00000008
.L_25:


//--------------------- .nv.callgraph             --------------------------
	.section	.nv.callgraph,"",@"SHT_CUDA_CALLGRAPH"
	.align	4
	.sectionentsize	8
	.align		4
        /*0000*/ 	.word	0x00000000
	.align		4
        /*0004*/ 	.word	0xffffffff
	.align		4
        /*0008*/ 	.word	0x00000000
	.align		4
        /*000c*/ 	.word	0xfffffffe
	.align		4
        /*0010*/ 	.word	0x00000000
	.align		4
        /*0014*/ 	.word	0xfffffffd
	.align		4
        /*0018*/ 	.word	0x00000000
	.align		4
        /*001c*/ 	.word	0xfffffffc


//--------------------- .text._Z14vectorAddScalePKfS0_Pfffm --------------------------
	.section	.text._Z14vectorAddScalePKfS0_Pfffm,"ax",@progbits
	.align	128
        .global         _Z14vectorAddScalePKfS0_Pfffm
        .type           _Z14vectorAddScalePKfS0_Pfffm,@function
        .size           _Z14vectorAddScalePKfS0_Pfffm,(.L_x_1 - _Z14vectorAddScalePKfS0_Pfffm)
        .other          _Z14vectorAddScalePKfS0_Pfffm,@"STO_CUDA_ENTRY STV_DEFAULT"
_Z14vectorAddScalePKfS0_Pfffm:
.text._Z14vectorAddScalePKfS0_Pfffm:
[----:B------:R-:W-:Y:S01]  /*0000*/  LDC R1, c[0x0][0x37c] ;  /* 0x0000df00ff017b82 */ /* 0x000fe20000000800 */
[----:B------:R-:W0:Y:S07]  /*0010*/  S2R R3, SR_TID.X ;  /* 0x0000000000037919 */ /* 0x000e2e0000002100 */
[----:B------:R-:W0:Y:S01]  /*0020*/  S2UR UR4, SR_CTAID.X ;  /* 0x00000000000479c3 */ /* 0x000e220000002500 */
[----:B------:R-:W1:Y:S07]  /*0030*/  LDCU.64 UR6, c[0x0][0x3a0] ;  /* 0x00007400ff0677ac */ /* 0x000e6e0008000a00 */
[----:B------:R-:W0:Y:S02]  /*0040*/  LDC R0, c[0x0][0x360] ;  /* 0x0000d800ff007b82 */ /* 0x000e240000000800 */
[----:B0-----:R-:W-:-:S05]  /*0050*/  IMAD R0, R0, UR4, R3 ;  /* 0x0000000400007c24 */ /* 0x001fca000f8e0203 */
[----:B-1----:R-:W-:-:S04]  /*0060*/  ISETP.GE.U32.AND P0, PT, R0, UR6, PT ;  /* 0x0000000600007c0c */ /* 0x002fc8000bf06070 */
[----:B------:R-:W-:-:S13]  /*0070*/  ISETP.GE.U32.AND.EX P0, PT, RZ, UR7, PT, P0 ;  /* 0x00000007ff007c0c */ /* 0x000fda000bf06100 */
[----:B------:R-:W-:Y:S05]  /*0080*/  @P0 EXIT ;  /* 0x000000000000094d */ /* 0x000fea0003800000 */
[----:B------:R-:W0:Y:S01]  /*0090*/  LDCU.128 UR8, c[0x0][0x380] ;  /* 0x00007000ff0877ac */ /* 0x000e220008000c00 */
[----:B------:R-:W-:Y:S01]  /*00a0*/  IMAD.SHL.U32 R6, R0, 0x4, RZ ;  /* 0x0000000400067824 */ /* 0x000fe200078e00ff */
[----:B------:R-:W-:Y:S01]  /*00b0*/  SHF.R.U32.HI R0, RZ, 0x1e, R0 ;  /* 0x0000001eff007819 */ /* 0x000fe20000011600 */
[----:B------:R-:W1:Y:S03]  /*00c0*/  LDCU.64 UR4, c[0x0][0x358] ;  /* 0x00006b00ff0477ac */ /* 0x000e660008000a00 */
[C---:B0-----:R-:W-:Y:S02]  /*00d0*/  IADD3 R4, P1, PT, R6.reuse, UR10, RZ ;  /* 0x0000000a06047c10 */ /* 0x041fe4000ff3e0ff */
[----:B------:R-:W-:Y:S02]  /*00e0*/  IADD3 R2, P0, PT, R6, UR8, RZ ;  /* 0x0000000806027c10 */ /* 0x000fe4000ff1e0ff */
[----:B------:R-:W-:-:S02]  /*00f0*/  IADD3.X R5, PT, PT, R0, UR11, RZ, P1, !PT ;  /* 0x0000000b00057c10 */ /* 0x000fc40008ffe4ff */
[----:B------:R-:W-:Y:S01]  /*0100*/  IADD3.X R3, PT, PT, R0, UR9, RZ, P0, !PT ;  /* 0x0000000900037c10 */ /* 0x000fe200087fe4ff */
[----:B------:R-:W0:Y:S02]  /*0110*/  LDCU.128 UR8, c[0x0][0x390] ;  /* 0x00007200ff0877ac */ /* 0x000e240008000c00 */
[----:B-1----:R-:W2:Y:S04]  /*0120*/  LDG.E R4, desc[UR4][R4.64] ;  /* 0x0000000404047981 */ /* 0x002ea8000c1e1900 */
[----:B------:R-:W3:Y:S01]  /*0130*/  LDG.E R2, desc[UR4][R2.64] ;  /* 0x0000000402027981 */ /* 0x000ee2000c1e1900 */
[----:B0-----:R-:W-:-:S04]  /*0140*/  IADD3 R6, P0, PT, R6, UR8, RZ ;  /* 0x0000000806067c10 */ /* 0x001fc8000ff1e0ff */
[----:B------:R-:W-:Y:S01]  /*0150*/  IADD3.X R7, PT, PT, R0, UR9, RZ, P0, !PT ;  /* 0x0000000900077c10 */ /* 0x000fe200087fe4ff */
[----:B--2---:R-:W-:-:S04]  /*0160*/  FMUL R9, R4, UR11 ;  /* 0x0000000b04097c20 */ /* 0x004fc80008400000 */
[----:B---3--:R-:W-:-:S05]  /*0170*/  FFMA R9, R2, UR10, R9 ;  /* 0x0000000a02097c23 */ /* 0x008fca0008000009 */
[----:B------:R-:W-:Y:S01]  /*0180*/  STG.E desc[UR4][R6.64], R9 ;  /* 0x0000000906007986 */ /* 0x000fe2000c101904 */
[----:B------:R-:W-:Y:S05]  /*0190*/  EXIT ;  /* 0x000000000000794d */ /* 0x000fea0003800000 */
.L_x_0:
[----:B------:R-:W-:-:S00]  /*01a0*/  BRA `(.L_x_0) ;  /* 0xfffffffc00fc7947 */ /* 0x000fc0000383ffff */
[----:B------:R-:W-:-:S00]  /*01b0*/  NOP ;  /* 0x0000000000007918 */ /* 0x000fc00000000000 */
        /* <DEDUP_REMOVED lines=12> */
.L_x_1:


//--------------------- .nv.shared.reserved.0     --------------------------
	.section	.nv.shared.reserved.0,"aw",@nobits
	.weak		__nv_reservedSMEM_offset_0_alias
	.size		__nv_reservedSMEM_offset_0_alias, 0, 64
	.other		__nv_reservedSMEM_offset_0_alias,@"STO_CUDA_RESERVED_SHARED STV_DEFAULT"
__nv_reservedSMEM_offset_0_alias:
	.zero		0
	.zero		64


//--------------------- .nv.constant0._Z14vectorAddScalePKfS0_Pfffm --------------------------
	.section	.nv.constant0._Z14vectorAddScalePKfS0_Pfffm,"a",@progbits
	.sectionflags	@""
	.align	4
.nv.constant0._Z14vectorAddScalePKfS0_Pfffm:
	.zero		936


//--------------------- SYMBOLS --------------------------

	.type		.nv.reservedSmem.offset0,@object
	.size		.nv.reservedSmem.offset0,0x4
